//
// Generated by NVIDIA NVVM Compiler
//
// Compiler Build ID: CL-36424714
// Cuda compilation tools, release 13.0, V13.0.88
// Based on NVVM 20.0.0
//

.version 9.0
.target sm_100
.address_size 64

	// .globl	_Z15MatrixMulKernelPfS_S_i
// _ZZ15MatrixMulKernelPfS_S_iE3Mds has been demoted
// _ZZ15MatrixMulKernelPfS_S_iE3Nds has been demoted

.visible .entry _Z15MatrixMulKernelPfS_S_i(
	.param .u64 .ptr .align 1 _Z15MatrixMulKernelPfS_S_i_param_0,
	.param .u64 .ptr .align 1 _Z15MatrixMulKernelPfS_S_i_param_1,
	.param .u64 .ptr .align 1 _Z15MatrixMulKernelPfS_S_i_param_2,
	.param .u32 _Z15MatrixMulKernelPfS_S_i_param_3
)
{
	.reg .pred 	%p<8>;
	.reg .b32 	%r<46>;
	.reg .b32 	%f<113>;
	.reg .b64 	%rd<13>;
	// demoted variable
	.shared .align 4 .b8 _ZZ15MatrixMulKernelPfS_S_iE3Mds[4096];
	// demoted variable
	.shared .align 4 .b8 _ZZ15MatrixMulKernelPfS_S_iE3Nds[4096];
	ld.param.u64 	%rd3, [_Z15MatrixMulKernelPfS_S_i_param_0];
	ld.param.u64 	%rd4, [_Z15MatrixMulKernelPfS_S_i_param_1];
	ld.param.u64 	%rd5, [_Z15MatrixMulKernelPfS_S_i_param_2];
	ld.param.u32 	%r22, [_Z15MatrixMulKernelPfS_S_i_param_3];
	mov.u32 	%r23, %ntid.y;
	mov.u32 	%r24, %ctaid.y;
	mov.u32 	%r43, %tid.y;
	mad.lo.s32 	%r2, %r23, %r24, %r43;
	mov.u32 	%r25, %ntid.x;
	mov.u32 	%r26, %ctaid.x;
	mov.u32 	%r41, %tid.x;
	mad.lo.s32 	%r4, %r25, %r26, %r41;
	setp.lt.s32 	%p2, %r22, -30;
	mov.f32 	%f111, 0f00000000;
	@%p2 bra 	$L__BB0_9;
	add.s32 	%r27, %r22, -1;
	shr.s32 	%r28, %r27, 31;
	shr.u32 	%r29, %r28, 27;
	add.s32 	%r30, %r27, %r29;
	shr.s32 	%r31, %r30, 5;
	neg.s32 	%r45, %r31;
	shl.b32 	%r32, %r43, 7;
	mov.u32 	%r33, _ZZ15MatrixMulKernelPfS_S_iE3Mds;
	add.s32 	%r5, %r33, %r32;
	shl.b32 	%r34, %r41, 2;
	add.s32 	%r6, %r5, %r34;
	mov.u32 	%r35, _ZZ15MatrixMulKernelPfS_S_iE3Nds;
	add.s32 	%r8, %r35, %r34;
	add.s32 	%r7, %r8, %r32;
	max.s32 	%r36, %r2, %r4;
	setp.lt.s32 	%p1, %r36, %r22;
	mad.lo.s32 	%r44, %r22, %r4, %r43;
	mad.lo.s32 	%r42, %r22, %r2, %r41;
	cvta.to.global.u64 	%rd1, %rd3;
	cvta.to.global.u64 	%rd2, %rd4;
	mov.f32 	%f111, 0f00000000;
	not.pred 	%p5, %p1;
$L__BB0_2:
	max.s32 	%r37, %r2, %r41;
	setp.ge.s32 	%p3, %r37, %r22;
	mov.f32 	%f109, 0f00000000;
	@%p3 bra 	$L__BB0_4;
	mul.wide.s32 	%rd6, %r42, 4;
	add.s64 	%rd7, %rd1, %rd6;
	ld.global.f32 	%f109, [%rd7];
$L__BB0_4:
	st.shared.f32 	[%r6], %f109;
	mov.f32 	%f110, 0f00000000;
	max.s32 	%r38, %r4, %r43;
	setp.ge.s32 	%p4, %r38, %r22;
	@%p4 bra 	$L__BB0_6;
	mul.wide.s32 	%rd8, %r44, 4;
	add.s64 	%rd9, %rd2, %rd8;
	ld.global.f32 	%f110, [%rd9];
$L__BB0_6:
	st.shared.f32 	[%r7], %f110;
	bar.sync 	0;
	@%p5 bra 	$L__BB0_8;
	ld.shared.f32 	%f13, [%r5];
	ld.shared.f32 	%f14, [%r8];
	fma.rn.f32 	%f15, %f13, %f14, %f111;
	ld.shared.f32 	%f16, [%r5+4];
	ld.shared.f32 	%f17, [%r8+128];
	fma.rn.f32 	%f18, %f16, %f17, %f15;
	ld.shared.f32 	%f19, [%r5+8];
	ld.shared.f32 	%f20, [%r8+256];
	fma.rn.f32 	%f21, %f19, %f20, %f18;
	ld.shared.f32 	%f22, [%r5+12];
	ld.shared.f32 	%f23, [%r8+384];
	fma.rn.f32 	%f24, %f22, %f23, %f21;
	ld.shared.f32 	%f25, [%r5+16];
	ld.shared.f32 	%f26, [%r8+512];
	fma.rn.f32 	%f27, %f25, %f26, %f24;
	ld.shared.f32 	%f28, [%r5+20];
	ld.shared.f32 	%f29, [%r8+640];
	fma.rn.f32 	%f30, %f28, %f29, %f27;
	ld.shared.f32 	%f31, [%r5+24];
	ld.shared.f32 	%f32, [%r8+768];
	fma.rn.f32 	%f33, %f31, %f32, %f30;
	ld.shared.f32 	%f34, [%r5+28];
	ld.shared.f32 	%f35, [%r8+896];
	fma.rn.f32 	%f36, %f34, %f35, %f33;
	ld.shared.f32 	%f37, [%r5+32];
	ld.shared.f32 	%f38, [%r8+1024];
	fma.rn.f32 	%f39, %f37, %f38, %f36;
	ld.shared.f32 	%f40, [%r5+36];
	ld.shared.f32 	%f41, [%r8+1152];
	fma.rn.f32 	%f42, %f40, %f41, %f39;
	ld.shared.f32 	%f43, [%r5+40];
	ld.shared.f32 	%f44, [%r8+1280];
	fma.rn.f32 	%f45, %f43, %f44, %f42;
	ld.shared.f32 	%f46, [%r5+44];
	ld.shared.f32 	%f47, [%r8+1408];
	fma.rn.f32 	%f48, %f46, %f47, %f45;
	ld.shared.f32 	%f49, [%r5+48];
	ld.shared.f32 	%f50, [%r8+1536];
	fma.rn.f32 	%f51, %f49, %f50, %f48;
	ld.shared.f32 	%f52, [%r5+52];
	ld.shared.f32 	%f53, [%r8+1664];
	fma.rn.f32 	%f54, %f52, %f53, %f51;
	ld.shared.f32 	%f55, [%r5+56];
	ld.shared.f32 	%f56, [%r8+1792];
	fma.rn.f32 	%f57, %f55, %f56, %f54;
	ld.shared.f32 	%f58, [%r5+60];
	ld.shared.f32 	%f59, [%r8+1920];
	fma.rn.f32 	%f60, %f58, %f59, %f57;
	ld.shared.f32 	%f61, [%r5+64];
	ld.shared.f32 	%f62, [%r8+2048];
	fma.rn.f32 	%f63, %f61, %f62, %f60;
	ld.shared.f32 	%f64, [%r5+68];
	ld.shared.f32 	%f65, [%r8+2176];
	fma.rn.f32 	%f66, %f64, %f65, %f63;
	ld.shared.f32 	%f67, [%r5+72];
	ld.shared.f32 	%f68, [%r8+2304];
	fma.rn.f32 	%f69, %f67, %f68, %f66;
	ld.shared.f32 	%f70, [%r5+76];
	ld.shared.f32 	%f71, [%r8+2432];
	fma.rn.f32 	%f72, %f70, %f71, %f69;
	ld.shared.f32 	%f73, [%r5+80];
	ld.shared.f32 	%f74, [%r8+2560];
	fma.rn.f32 	%f75, %f73, %f74, %f72;
	ld.shared.f32 	%f76, [%r5+84];
	ld.shared.f32 	%f77, [%r8+2688];
	fma.rn.f32 	%f78, %f76, %f77, %f75;
	ld.shared.f32 	%f79, [%r5+88];
	ld.shared.f32 	%f80, [%r8+2816];
	fma.rn.f32 	%f81, %f79, %f80, %f78;
	ld.shared.f32 	%f82, [%r5+92];
	ld.shared.f32 	%f83, [%r8+2944];
	fma.rn.f32 	%f84, %f82, %f83, %f81;
	ld.shared.f32 	%f85, [%r5+96];
	ld.shared.f32 	%f86, [%r8+3072];
	fma.rn.f32 	%f87, %f85, %f86, %f84;
	ld.shared.f32 	%f88, [%r5+100];
	ld.shared.f32 	%f89, [%r8+3200];
	fma.rn.f32 	%f90, %f88, %f89, %f87;
	ld.shared.f32 	%f91, [%r5+104];
	ld.shared.f32 	%f92, [%r8+3328];
	fma.rn.f32 	%f93, %f91, %f92, %f90;
	ld.shared.f32 	%f94, [%r5+108];
	ld.shared.f32 	%f95, [%r8+3456];
	fma.rn.f32 	%f96, %f94, %f95, %f93;
	ld.shared.f32 	%f97, [%r5+112];
	ld.shared.f32 	%f98, [%r8+3584];
	fma.rn.f32 	%f99, %f97, %f98, %f96;
	ld.shared.f32 	%f100, [%r5+116];
	ld.shared.f32 	%f101, [%r8+3712];
	fma.rn.f32 	%f102, %f100, %f101, %f99;
	ld.shared.f32 	%f103, [%r5+120];
	ld.shared.f32 	%f104, [%r8+3840];
	fma.rn.f32 	%f105, %f103, %f104, %f102;
	ld.shared.f32 	%f106, [%r5+124];
	ld.shared.f32 	%f107, [%r8+3968];
	fma.rn.f32 	%f111, %f106, %f107, %f105;
$L__BB0_8:
	bar.sync 	0;
	add.s32 	%r45, %r45, 1;
	add.s32 	%r44, %r44, 32;
	add.s32 	%r43, %r43, 32;
	add.s32 	%r42, %r42, 32;
	add.s32 	%r41, %r41, 32;
	setp.ne.s32 	%p6, %r45, 1;
	@%p6 bra 	$L__BB0_2;
$L__BB0_9:
	max.s32 	%r39, %r2, %r4;
	setp.ge.s32 	%p7, %r39, %r22;
	@%p7 bra 	$L__BB0_11;
	mad.lo.s32 	%r40, %r22, %r2, %r4;
	cvta.to.global.u64 	%rd10, %rd5;
	mul.wide.s32 	%rd11, %r40, 4;
	add.s64 	%rd12, %rd10, %rd11;
	st.global.f32 	[%rd12], %f111;
$L__BB0_11:
	ret;

}


// ===== COMPILED SASS (sm_100) =====

	.target	sm_100

	.elftype	@"ET_EXEC"


//--------------------- .note.nv.tkinfo           --------------------------
	.section	.note.nv.tkinfo,"",@"SHT_NOTE"
	.sectionflags	@"SHF_NOTE_NV_TKINFO"
	.tkinfo
        /*0018*/ 	.word	0x00000002
        /*0030*/ 	.string	""
        /*0030*/ 	.string	"ptxas"
        /*0030*/ 	.string	"Cuda compilation tools, release 13.0, V13.0.88"
        /*0030*/ 	.string	"Build cuda_13.0.r13.0/compiler.36424714_0"
        /*0030*/ 	.string	"-arch sm_100 -m 64 "



//--------------------- .note.nv.cuinfo           --------------------------
	.section	.note.nv.cuinfo,"",@"SHT_NOTE"
	.sectionflags	@"SHF_NOTE_NV_CUINFO"
        /*0018*/ 	.short	0x0002
        /*001a*/ 	.short	0x0064
        /*001c*/ 	.short	0x0082
	.zero		2


//--------------------- .nv.info                  --------------------------
	.section	.nv.info,"",@"SHT_CUDA_INFO"
	.align	4


	//----- nvinfo : EIATTR_REGCOUNT
	.align		4
        /*0000*/ 	.byte	0x04, 0x2f
        /*0002*/ 	.short	(.L_1 - .L_0)
	.align		4
.L_0:
        /*0004*/ 	.word	index@(_Z15MatrixMulKernelPfS_S_i)
        /*0008*/ 	.word	0x00000020


	//----- nvinfo : EIATTR_FRAME_SIZE
	.align		4
.L_1:
        /*000c*/ 	.byte	0x04, 0x11
        /*000e*/ 	.short	(.L_3 - .L_2)
	.align		4
.L_2:
        /*0010*/ 	.word	index@(_Z15MatrixMulKernelPfS_S_i)
        /*0014*/ 	.word	0x00000000


	//----- nvinfo : EIATTR_MIN_STACK_SIZE
	.align		4
.L_3:
        /*0018*/ 	.byte	0x04, 0x12
        /*001a*/ 	.short	(.L_5 - .L_4)
	.align		4
.L_4:
        /*001c*/ 	.word	index@(_Z15MatrixMulKernelPfS_S_i)
        /*0020*/ 	.word	0x00000000
.L_5:


//--------------------- .nv.compat                --------------------------
	.section	.nv.compat,"",@"SHT_CUDA_COMPAT_INFO"
	.align	4
        /*0000*/ 	.byte	0x02, 0x09, 0x00, 0x00, 0x02, 0x02, 0x01, 0x00, 0x02, 0x05, 0x05, 0x00, 0x03, 0x07, 0x01, 0x01
        /*0010*/ 	.byte	0x02, 0x03, 0x00, 0x00, 0x02, 0x06, 0x01, 0x00, 0x04, 0x0b, 0x08, 0x00, 0x09, 0x00, 0x00, 0x00
        /*0020*/ 	.byte	0x00, 0x00, 0x00, 0x00


//--------------------- .nv.info._Z15MatrixMulKernelPfS_S_i --------------------------
	.section	.nv.info._Z15MatrixMulKernelPfS_S_i,"",@"SHT_CUDA_INFO"
	.sectionflags	@""
	.align	4


	//----- nvinfo : EIATTR_CUDA_API_VERSION
	.align		4
        /*0000*/ 	.byte	0x04, 0x37
        /*0002*/ 	.short	(.L_7 - .L_6)
.L_6:
        /*0004*/ 	.word	0x00000082


	//----- nvinfo : EIATTR_KPARAM_INFO
	.align		4
.L_7:
        /*0008*/ 	.byte	0x04, 0x17
        /*000a*/ 	.short	(.L_9 - .L_8)
.L_8:
        /*000c*/ 	.word	0x00000000
        /*0010*/ 	.short	0x0003
        /*0012*/ 	.short	0x0018
        /*0014*/ 	.byte	0x00, 0xf0, 0x11, 0x00


	//----- nvinfo : EIATTR_KPARAM_INFO
	.align		4
.L_9:
        /*0018*/ 	.byte	0x04, 0x17
        /*001a*/ 	.short	(.L_11 - .L_10)
.L_10:
        /*001c*/ 	.word	0x00000000
        /*0020*/ 	.short	0x0002
        /*0022*/ 	.short	0x0010
        /*0024*/ 	.byte	0x00, 0xf5, 0x21, 0x00


	//----- nvinfo : EIATTR_KPARAM_INFO
	.align		4
.L_11:
        /*0028*/ 	.byte	0x04, 0x17
        /*002a*/ 	.short	(.L_13 - .L_12)
.L_12:
        /*002c*/ 	.word	0x00000000
        /*0030*/ 	.short	0x0001
        /*0032*/ 	.short	0x0008
        /*0034*/ 	.byte	0x00, 0xf5, 0x21, 0x00


	//----- nvinfo : EIATTR_KPARAM_INFO
	.align		4
.L_13:
        /*0038*/ 	.byte	0x04, 0x17
        /*003a*/ 	.short	(.L_15 - .L_14)
.L_14:
        /*003c*/ 	.word	0x00000000
        /*0040*/ 	.short	0x0000
        /*0042*/ 	.short	0x0000
        /*0044*/ 	.byte	0x00, 0xf5, 0x21, 0x00


	//----- nvinfo : EIATTR_SPARSE_MMA_MASK
	.align		4
.L_15:
        /*0048*/ 	.byte	0x03, 0x50
        /*004a*/ 	.short	0x0000


	//----- nvinfo : EIATTR_MAXREG_COUNT
	.align		4
        /*004c*/ 	.byte	0x03, 0x1b
        /*004e*/ 	.short	0x00ff


	//----- nvinfo : EIATTR_NUM_BARRIERS
	.align		4
        /*0050*/ 	.byte	0x02, 0x4c
        /*0052*/ 	.byte	0x01
	.zero		1


	//----- nvinfo : EIATTR_MERCURY_ISA_VERSION
	.align		4
        /*0054*/ 	.byte	0x03, 0x5f
        /*0056*/ 	.short	0x0101


	//----- nvinfo : EIATTR_VRC_CTA_INIT_COUNT
	.align		4
        /*0058*/ 	.byte	0x02, 0x4a
	.zero		1
	.zero		1


	//----- nvinfo : EIATTR_EXIT_INSTR_OFFSETS
	.align		4
        /*005c*/ 	.byte	0x04, 0x1c
        /*005e*/ 	.short	(.L_17 - .L_16)


	//   ....[0]....
.L_16:
        /*0060*/ 	.word	0x00000870


	//   ....[1]....
        /*0064*/ 	.word	0x000008c0


	//----- nvinfo : EIATTR_CRS_STACK_SIZE
	.align		4
.L_17:
        /*0068*/ 	.byte	0x04, 0x1e
        /*006a*/ 	.short	(.L_19 - .L_18)
.L_18:
        /*006c*/ 	.word	0x00000000


	//----- nvinfo : EIATTR_CBANK_PARAM_SIZE
	.align		4
.L_19:
        /*0070*/ 	.byte	0x03, 0x19
        /*0072*/ 	.short	0x001c


	//----- nvinfo : EIATTR_PARAM_CBANK
	.align		4
        /*0074*/ 	.byte	0x04, 0x0a
        /*0076*/ 	.short	(.L_21 - .L_20)
	.align		4
.L_20:
        /*0078*/ 	.word	index@(.nv.constant0._Z15MatrixMulKernelPfS_S_i)
        /*007c*/ 	.short	0x0380
        /*007e*/ 	.short	0x001c


	//----- nvinfo : EIATTR_SW_WAR
	.align		4
.L_21:
        /*0080*/ 	.byte	0x04, 0x36
        /*0082*/ 	.short	(.L_23 - .L_22)
.L_22:
        /*0084*/ 	.word	0x00000008
.L_23:


//--------------------- .nv.callgraph             --------------------------
	.section	.nv.callgraph,"",@"SHT_CUDA_CALLGRAPH"
	.align	4
	.sectionentsize	8
	.align		4
        /*0000*/ 	.word	0x00000000
	.align		4
        /*0004*/ 	.word	0xffffffff
	.align		4
        /*0008*/ 	.word	0x00000000
	.align		4
        /*000c*/ 	.word	0xfffffffe
	.align		4
        /*0010*/ 	.word	0x00000000
	.align		4
        /*0014*/ 	.word	0xfffffffd
	.align		4
        /*0018*/ 	.word	0x00000000
	.align		4
        /*001c*/ 	.word	0xfffffffc


//--------------------- .text._Z15MatrixMulKernelPfS_S_i --------------------------
	.section	.text._Z15MatrixMulKernelPfS_S_i,"ax",@progbits
	.align	128
        .global         _Z15MatrixMulKernelPfS_S_i
        .type           _Z15MatrixMulKernelPfS_S_i,@function
        .size           _Z15MatrixMulKernelPfS_S_i,(.L_x_5 - _Z15MatrixMulKernelPfS_S_i)
        .other          _Z15MatrixMulKernelPfS_S_i,@"STO_CUDA_ENTRY STV_DEFAULT"
_Z15MatrixMulKernelPfS_S_i:
.text._Z15MatrixMulKernelPfS_S_i:
[----:B------:R-:W-:Y:S01]  /*0000*/  LDC R1, c[0x0][0x37c] ;  /* 0x0000df00ff017b82 */ /* 0x000fe20000000800 */
[----:B------:R-:W0:Y:S01]  /*0010*/  S2R R23, SR_CTAID.Y ;  /* 0x0000000000177919 */ /* 0x000e220000002600 */
[----:B------:R-:W1:Y:S01]  /*0020*/  LDCU UR8, c[0x0][0x398] ;  /* 0x00007300ff0877ac */ /* 0x000e620008000800 */
[----:B------:R-:W-:Y:S01]  /*0030*/  HFMA2 R7, -RZ, RZ, 0, 0 ;  /* 0x00000000ff077431 */ /* 0x000fe200000001ff */
[----:B------:R-:W0:Y:S01]  /*0040*/  S2R R21, SR_TID.Y ;  /* 0x0000000000157919 */ /* 0x000e220000002200 */
[----:B------:R-:W0:Y:S01]  /*0050*/  LDCU UR4, c[0x0][0x364] ;  /* 0x00006c80ff0477ac */ /* 0x000e220008000800 */
[----:B------:R-:W2:Y:S01]  /*0060*/  S2R R20, SR_CTAID.X ;  /* 0x0000000000147919 */ /* 0x000ea20000002500 */
[----:B------:R-:W2:Y:S01]  /*0070*/  LDCU UR5, c[0x0][0x360] ;  /* 0x00006c00ff0577ac */ /* 0x000ea20008000800 */
[----:B------:R-:W2:Y:S01]  /*0080*/  S2R R19, SR_TID.X ;  /* 0x0000000000137919 */ /* 0x000ea20000002100 */
[----:B------:R-:W3:Y:S01]  /*0090*/  LDCU.64 UR12, c[0x0][0x358] ;  /* 0x00006b00ff0c77ac */ /* 0x000ee20008000a00 */
[----:B-1----:R-:W-:Y:S01]  /*00a0*/  UISETP.GE.AND UP0, UPT, UR8, -0x1e, UPT ;  /* 0xffffffe20800788c */ /* 0x002fe2000bf06270 */
[----:B0-----:R-:W-:-:S02]  /*00b0*/  IMAD R23, R23, UR4, R21 ;  /* 0x0000000417177c24 */ /* 0x001fc4000f8e0215 */
[----:B--2---:R-:W-:-:S06]  /*00c0*/  IMAD R20, R20, UR5, R19 ;  /* 0x0000000514147c24 */ /* 0x004fcc000f8e0213 */
[----:B---3--:R-:W-:Y:S05]  /*00d0*/  BRA.U !UP0, `(.L_x_0) ;  /* 0x0000000508dc7547 */ /* 0x008fea000b800000 */
[----:B------:R-:W0:Y:S01]  /*00e0*/  S2UR UR7, SR_CgaCtaId ;  /* 0x00000000000779c3 */ /* 0x000e220000008800 */
[----:B------:R-:W-:Y:S01]  /*00f0*/  UMOV UR6, 0x400 ;  /* 0x0000040000067882 */ /* 0x000fe20000000000 */
[----:B------:R-:W-:Y:S01]  /*0100*/  UIADD3 UR4, UPT, UPT, UR8, -0x1, URZ ;  /* 0xffffffff08047890 */ /* 0x000fe2000fffe0ff */
[C---:B------:R-:W-:Y:S01]  /*0110*/  VIMNMX R0, PT, PT, R23.reuse, R20, !PT ;  /* 0x0000001417007248 */ /* 0x040fe20007fe0100 */
[----:B------:R-:W-:Y:S01]  /*0120*/  IMAD R18, R20, UR8, R21 ;  /* 0x0000000814127c24 */ /* 0x000fe2000f8e0215 */
[----:B------:R-:W-:Y:S01]  /*0130*/  MOV R7, RZ ;  /* 0x000000ff00077202 */ /* 0x000fe20000000f00 */
[----:B------:R-:W-:Y:S01]  /*0140*/  USHF.R.S32.HI UR5, URZ, 0x1f, UR4 ;  /* 0x0000001fff057899 */ /* 0x000fe20008011404 */
[----:B------:R-:W-:Y:S01]  /*0150*/  ISETP.GE.AND P2, PT, R0, UR8, PT ;  /* 0x0000000800007c0c */ /* 0x000fe2000bf46270 */
[----:B------:R-:W-:Y:S01]  /*0160*/  IMAD R17, R23, UR8, R19 ;  /* 0x0000000817117c24 */ /* 0x000fe2000f8e0213 */
[----:B------:R-:W1:Y:S01]  /*0170*/  LDCU UR9, c[0x0][0x398] ;  /* 0x00007300ff0977ac */ /* 0x000e620008000800 */
[----:B------:R-:W-:-:S04]  /*0180*/  ULEA.HI UR5, UR5, UR4, URZ, 0x5 ;  /* 0x0000000405057291 */ /* 0x000fc8000f8f28ff */
[----:B------:R-:W-:-:S04]  /*0190*/  USHF.R.S32.HI UR5, URZ, 0x5, UR5 ;  /* 0x00000005ff057899 */ /* 0x000fc80008011405 */
[----:B------:R-:W-:Y:S02]  /*01a0*/  UIADD3 UR5, UPT, UPT, -UR5, URZ, URZ ;  /* 0x000000ff05057290 */ /* 0x000fe4000fffe1ff */
[----:B0-----:R-:W-:Y:S02]  /*01b0*/  ULEA UR10, UR7, UR6, 0x18 ;  /* 0x00000006070a7291 */ /* 0x001fe4000f8ec0ff */
[----:B------:R-:W-:-:S04]  /*01c0*/  UIADD3 UR6, UPT, UPT, UR6, 0x1000, URZ ;  /* 0x0000100006067890 */ /* 0x000fc8000fffe0ff */
[----:B------:R-:W-:Y:S01]  /*01d0*/  ULEA UR6, UR7, UR6, 0x18 ;  /* 0x0000000607067291 */ /* 0x000fe2000f8ec0ff */
[----:B------:R-:W-:-:S04]  /*01e0*/  LEA R16, R21, UR10, 0x7 ;  /* 0x0000000a15107c11 */ /* 0x000fc8000f8e38ff */
[C---:B------:R-:W-:Y:S02]  /*01f0*/  LEA R3, R19.reuse, R16, 0x2 ;  /* 0x0000001013037211 */ /* 0x040fe400078e10ff */
[----:B------:R-:W-:-:S04]  /*0200*/  LEA R2, R19, UR6, 0x2 ;  /* 0x0000000613027c11 */ /* 0x000fc8000f8e10ff */
[----:B-1----:R-:W-:-:S07]  /*0210*/  LEA R0, R21, R2, 0x7 ;  /* 0x0000000215007211 */ /* 0x002fce00078e38ff */
.L_x_3:
[----:B------:R-:W-:Y:S01]  /*0220*/  VIMNMX R4, PT, PT, R23, R19, !PT ;  /* 0x0000001317047248 */ /* 0x000fe20007fe0100 */
[----:B------:R-:W-:Y:S01]  /*0230*/  UMOV UR8, UR9 ;  /* 0x0000000900087c82 */ /* 0x000fe20008000000 */
[----:B------:R-:W-:Y:S01]  /*0240*/  VIMNMX R5, PT, PT, R20, R21, !PT ;  /* 0x0000001514057248 */ /* 0x000fe20007fe0100 */
[----:B0-----:R-:W-:Y:S01]  /*0250*/  HFMA2 R6, -RZ, RZ, 0, 0 ;  /* 0x00000000ff067431 */ /* 0x001fe200000001ff */
[----:B------:R-:W-:Y:S02]  /*0260*/  ISETP.GE.AND P0, PT, R4, UR8, PT ;  /* 0x0000000804007c0c */ /* 0x000fe4000bf06270 */
[----:B------:R-:W-:Y:S02]  /*0270*/  ISETP.GE.AND P1, PT, R5, UR8, PT ;  /* 0x0000000805007c0c */ /* 0x000fe4000bf26270 */
[----:B------:R-:W-:-:S09]  /*0280*/  MOV R11, RZ ;  /* 0x000000ff000b7202 */ /* 0x000fd20000000f00 */
[----:B------:R-:W0:Y:S08]  /*0290*/  @!P0 LDC.64 R8, c[0x0][0x380] ;  /* 0x0000e000ff088b82 */ /* 0x000e300000000a00 */
[----:B------:R-:W1:Y:S01]  /*02a0*/  @!P1 LDC.64 R4, c[0x0][0x388] ;  /* 0x0000e200ff049b82 */ /* 0x000e620000000a00 */
[----:B0-----:R-:W-:-:S05]  /*02b0*/  @!P0 IMAD.WIDE R8, R17, 0x4, R8 ;  /* 0x0000000411088825 */ /* 0x001fca00078e0208 */
[----:B------:R-:W2:Y:S01]  /*02c0*/  @!P0 LDG.E R6, desc[UR12][R8.64] ;  /* 0x0000000c08068981 */ /* 0x000ea2000c1e1900 */
[----:B-1----:R-:W-:-:S05]  /*02d0*/  @!P1 IMAD.WIDE R4, R18, 0x4, R4 ;  /* 0x0000000412049825 */ /* 0x002fca00078e0204 */
[----:B------:R-:W3:Y:S01]  /*02e0*/  @!P1 LDG.E R11, desc[UR12][R4.64] ;  /* 0x0000000c040b9981 */ /* 0x000ee2000c1e1900 */
[----:B------:R-:W-:Y:S03]  /*02f0*/  BSSY.RECONVERGENT B0, `(.L_x_1) ;  /* 0x000004d000007945 */ /* 0x000fe60003800200 */
[----:B--2---:R0:W-:Y:S04]  /*0300*/  STS [R3], R6 ;  /* 0x0000000603007388 */ /* 0x0041e80000000800 */
[----:B---3--:R0:W-:Y:S01]  /*0310*/  STS [R0], R11 ;  /* 0x0000000b00007388 */ /* 0x0081e20000000800 */
[----:B------:R-:W-:Y:S06]  /*0320*/  BAR.SYNC.DEFER_BLOCKING 0x0 ;  /* 0x0000000000007b1d */ /* 0x000fec0000010000 */
[----:B------:R-:W-:Y:S05]  /*0330*/  @P2 BRA `(.L_x_2) ;  /* 0x0000000400202947 */ /* 0x000fea0003800000 */
[----:B------:R-:W-:Y:S04]  /*0340*/  LDS R4, [R2] ;  /* 0x0000000002047984 */ /* 0x000fe80000000800 */
[----:B0-----:R-:W0:Y:S04]  /*0350*/  LDS.128 R8, [R16] ;  /* 0x0000000010087984 */ /* 0x001e280000000c00 */
[----:B------:R-:W1:Y:S04]  /*0360*/  LDS R5, [R2+0x80] ;  /* 0x0000800002057984 */ /* 0x000e680000000800 */
[----:B------:R-:W2:Y:S04]  /*0370*/  LDS R6, [R2+0x100] ;  /* 0x0001000002067984 */ /* 0x000ea80000000800 */
[----:B------:R-:W3:Y:S04]  /*0380*/  LDS R26, [R2+0x180] ;  /* 0x00018000021a7984 */ /* 0x000ee80000000800 */
[----:B------:R-:W-:Y:S04]  /*0390*/  LDS R27, [R2+0x200] ;  /* 0x00020000021b7984 */ /* 0x000fe80000000800 */
[----:B------:R-:W4:Y:S04]  /*03a0*/  LDS.128 R12, [R16+0x10] ;  /* 0x00001000100c7984 */ /* 0x000f280000000c00 */
[----:B------:R-:W5:Y:S04]  /*03b0*/  LDS R22, [R2+0x280] ;  /* 0x0002800002167984 */ /* 0x000f680000000800 */
[----:B------:R-:W5:Y:S04]  /*03c0*/  LDS R25, [R2+0x300] ;  /* 0x0003000002197984 */ /* 0x000f680000000800 */
[----:B------:R-:W5:Y:S04]  /*03d0*/  LDS R24, [R2+0x380] ;  /* 0x0003800002187984 */ /* 0x000f680000000800 */
[----:B------:R-:W-:Y:S01]  /*03e0*/  LDS R28, [R2+0xa80] ;  /* 0x000a8000021c7984 */ /* 0x000fe20000000800 */
[----:B0-----:R-:W-:-:S03]  /*03f0*/  FFMA R4, R8, R4, R7 ;  /* 0x0000000408047223 */ /* 0x001fc60000000007 */
[----:B------:R-:W-:Y:S01]  /*0400*/  LDS R8, [R2+0x480] ;  /* 0x0004800002087984 */ /* 0x000fe20000000800 */
[----:B-1----:R-:W-:-:S03]  /*0410*/  FFMA R5, R5, R9, R4 ;  /* 0x0000000905057223 */ /* 0x002fc60000000004 */
[----:B------:R-:W-:Y:S01]  /*0420*/  LDS R9, [R2+0x400] ;  /* 0x0004000002097984 */ /* 0x000fe20000000800 */
[----:B--2---:R-:W-:-:S03]  /*0430*/  FFMA R29, R6, R10, R5 ;  /* 0x0000000a061d7223 */ /* 0x004fc60000000005 */
[----:B------:R-:W0:Y:S01]  /*0440*/  LDS.128 R4, [R16+0x20] ;  /* 0x0000200010047984 */ /* 0x000e220000000c00 */
[----:B---3--:R-:W-:-:S03]  /*0450*/  FFMA R29, R26, R11, R29 ;  /* 0x0000000b1a1d7223 */ /* 0x008fc6000000001d */
[----:B------:R-:W1:Y:S04]  /*0460*/  LDS R11, [R2+0x500] ;  /* 0x00050000020b7984 */ /* 0x000e680000000800 */
[----:B------:R-:W-:Y:S01]  /*0470*/  LDS R26, [R2+0x880] ;  /* 0x00088000021a7984 */ /* 0x000fe20000000800 */
[----:B----4-:R-:W-:-:S04]  /*0480*/  FFMA R27, R12, R27, R29 ;  /* 0x0000001b0c1b7223 */ /* 0x010fc8000000001d */
[----:B-----5:R-:W-:Y:S02]  /*0490*/  FFMA R10, R22, R13, R27 ;  /* 0x0000000d160a7223 */ /* 0x020fe4000000001b */
[----:B------:R-:W2:Y:S02]  /*04a0*/  LDS R22, [R2+0x580] ;  /* 0x0005800002167984 */ /* 0x000ea40000000800 */
[----:B------:R-:W-:Y:S02]  /*04b0*/  FFMA R25, R25, R14, R10 ;  /* 0x0000000e19197223 */ /* 0x000fe4000000000a */
[----:B------:R-:W-:Y:S02]  /*04c0*/  LDS R27, [R2+0x700] ;  /* 0x00070000021b7984 */ /* 0x000fe40000000800 */
[----:B------:R-:W-:Y:S02]  /*04d0*/  FFMA R29, R24, R15, R25 ;  /* 0x0000000f181d7223 */ /* 0x000fe40000000019 */
[----:B------:R-:W-:Y:S04]  /*04e0*/  LDS R25, [R2+0x600] ;  /* 0x0006000002197984 */ /* 0x000fe80000000800 */
[----:B------:R-:W3:Y:S04]  /*04f0*/  LDS.128 R12, [R16+0x30] ;  /* 0x00003000100c7984 */ /* 0x000ee80000000c00 */
[----:B------:R-:W4:Y:S01]  /*0500*/  LDS R24, [R2+0x680] ;  /* 0x0006800002187984 */ /* 0x000f220000000800 */
[----:B0-----:R-:W-:-:S03]  /*0510*/  FFMA R9, R4, R9, R29 ;  /* 0x0000000904097223 */ /* 0x001fc6000000001d */
[----:B------:R-:W0:Y:S01]  /*0520*/  LDS R4, [R2+0x780] ;  /* 0x0007800002047984 */ /* 0x000e220000000800 */
[----:B------:R-:W-:-:S03]  /*0530*/  FFMA R8, R8, R5, R9 ;  /* 0x0000000508087223 */ /* 0x000fc60000000009 */
[----:B------:R-:W-:Y:S01]  /*0540*/  LDS R29, [R2+0x800] ;  /* 0x00080000021d7984 */ /* 0x000fe20000000800 */
[----:B-1----:R-:W-:-:S03]  /*0550*/  FFMA R5, R11, R6, R8 ;  /* 0x000000060b057223 */ /* 0x002fc60000000008 */
[----:B------:R-:W1:Y:S01]  /*0560*/  LDS.128 R8, [R16+0x40] ;  /* 0x0000400010087984 */ /* 0x000e620000000c00 */
[----:B--2---:R-:W-:-:S03]  /*0570*/  FFMA R5, R22, R7, R5 ;  /* 0x0000000716057223 */ /* 0x004fc60000000005 */
[----:B------:R-:W2:Y:S01]  /*0580*/  LDS R22, [R2+0x900] ;  /* 0x0009000002167984 */ /* 0x000ea20000000800 */
[----:B---3--:R-:W-:-:S03]  /*0590*/  FFMA R5, R12, R25, R5 ;  /* 0x000000190c057223 */ /* 0x008fc60000000005 */
[----:B------:R-:W-:Y:S01]  /*05a0*/  LDS R25, [R2+0xa00] ;  /* 0x000a000002197984 */ /* 0x000fe20000000800 */
[----:B----4-:R-:W-:-:S04]  /*05b0*/  FFMA R24, R24, R13, R5 ;  /* 0x0000000d18187223 */ /* 0x010fc80000000005 */
[----:B------:R-:W-:Y:S02]  /*05c0*/  FFMA R27, R27, R14, R24 ;  /* 0x0000000e1b1b7223 */ /* 0x000fe40000000018 */
[----:B------:R-:W3:Y:S02]  /*05d0*/  LDS R24, [R2+0x980] ;  /* 0x0009800002187984 */ /* 0x000ee40000000800 */
[----:B0-----:R-:W-:Y:S02]  /*05e0*/  FFMA R15, R4, R15, R27 ;  /* 0x0000000f040f7223 */ /* 0x001fe4000000001b */
[----:B------:R-:W0:Y:S04]  /*05f0*/  LDS.128 R4, [R16+0x50] ;  /* 0x0000500010047984 */ /* 0x000e280000000c00 */
[----:B------:R-:W4:Y:S01]  /*0600*/  LDS R27, [R2+0xb00] ;  /* 0x000b0000021b7984 */ /* 0x000f220000000800 */
[----:B-1----:R-:W-:-:S03]  /*0610*/  FFMA R15, R8, R29, R15 ;  /* 0x0000001d080f7223 */ /* 0x002fc6000000000f */
[----:B------:R-:W1:Y:S01]  /*0620*/  LDS R8, [R2+0xb80] ;  /* 0x000b800002087984 */ /* 0x000e620000000800 */
[----:B------:R-:W-:-:S03]  /*0630*/  FFMA R9, R26, R9, R15 ;  /* 0x000000091a097223 */ /* 0x000fc6000000000f */
[----:B------:R-:W-:Y:S01]  /*0640*/  LDS.128 R12, [R16+0x60] ;  /* 0x00006000100c7984 */ /* 0x000fe20000000c00 */
[----:B--2---:R-:W-:-:S03]  /*0650*/  FFMA R29, R22, R10, R9 ;  /* 0x0000000a161d7223 */ /* 0x004fc60000000009 */
[----:B------:R-:W2:Y:S04]  /*0660*/  LDS R9, [R2+0xc00] ;  /* 0x000c000002097984 */ /* 0x000ea80000000800 */
[----:B------:R-:W5:Y:S04]  /*0670*/  LDS R10, [R2+0xc80] ;  /* 0x000c8000020a7984 */ /* 0x000f680000000800 */
[----:B------:R-:W-:Y:S01]  /*0680*/  LDS R22, [R2+0xd80] ;  /* 0x000d800002167984 */ /* 0x000fe20000000800 */
[----:B---3--:R-:W-:-:S04]  /*0690*/  FFMA R11, R24, R11, R29 ;  /* 0x0000000b180b7223 */ /* 0x008fc8000000001d */
[----:B0-----:R-:W-:Y:S02]  /*06a0*/  FFMA R11, R4, R25, R11 ;  /* 0x00000019040b7223 */ /* 0x001fe4000000000b */
[----:B------:R-:W-:Y:S02]  /*06b0*/  LDS R25, [R2+0xf00] ;  /* 0x000f000002197984 */ /* 0x000fe40000000800 */
[----:B------:R-:W-:Y:S02]  /*06c0*/  FFMA R28, R28, R5, R11 ;  /* 0x000000051c1c7223 */ /* 0x000fe4000000000b */
[----:B------:R-:W0:Y:S02]  /*06d0*/  LDS R11, [R2+0xd00] ;  /* 0x000d0000020b7984 */ /* 0x000e240000000800 */
[----:B----4-:R-:W-:-:S04]  /*06e0*/  FFMA R27, R27, R6, R28 ;  /* 0x000000061b1b7223 */ /* 0x010fc8000000001c */
[----:B-1----:R-:W-:Y:S02]  /*06f0*/  FFMA R29, R8, R7, R27 ;  /* 0x00000007081d7223 */ /* 0x002fe4000000001b */
[----:B------:R-:W-:Y:S02]  /*0700*/  LDS R27, [R2+0xe00] ;  /* 0x000e0000021b7984 */ /* 0x000fe40000000800 */
[----:B--2---:R-:W-:Y:S02]  /*0710*/  FFMA R9, R12, R9, R29 ;  /* 0x000000090c097223 */ /* 0x004fe4000000001d */
[----:B------:R-:W1:Y:S02]  /*0720*/  LDS.128 R4, [R16+0x70] ;  /* 0x0000700010047984 */ /* 0x000e640000000c00 */
[----:B-----5:R-:W-:Y:S02]  /*0730*/  FFMA R10, R10, R13, R9 ;  /* 0x0000000d0a0a7223 */ /* 0x020fe40000000009 */
[----:B------:R-:W2:Y:S04]  /*0740*/  LDS R8, [R2+0xe80] ;  /* 0x000e800002087984 */ /* 0x000ea80000000800 */
[----:B------:R-:W3:Y:S01]  /*0750*/  LDS R12, [R2+0xf80] ;  /* 0x000f8000020c7984 */ /* 0x000ee20000000800 */
[----:B0-----:R-:W-:-:S04]  /*0760*/  FFMA R11, R11, R14, R10 ;  /* 0x0000000e0b0b7223 */ /* 0x001fc8000000000a */
[----:B------:R-:W-:-:S04]  /*0770*/  FFMA R11, R22, R15, R11 ;  /* 0x0000000f160b7223 */ /* 0x000fc8000000000b */
[----:B-1----:R-:W-:-:S04]  /*0780*/  FFMA R11, R4, R27, R11 ;  /* 0x0000001b040b7223 */ /* 0x002fc8000000000b */
[----:B--2---:R-:W-:-:S04]  /*0790*/  FFMA R8, R8, R5, R11 ;  /* 0x0000000508087223 */ /* 0x004fc8000000000b */
[----:B------:R-:W-:-:S04]  /*07a0*/  FFMA R25, R25, R6, R8 ;  /* 0x0000000619197223 */ /* 0x000fc80000000008 */
[----:B---3--:R-:W-:-:S07]  /*07b0*/  FFMA R7, R12, R7, R25 ;  /* 0x000000070c077223 */ /* 0x008fce0000000019 */
.L_x_2:
[----:B------:R-:W-:Y:S05]  /*07c0*/  BSYNC.RECONVERGENT B0 ;  /* 0x0000000000007941 */ /* 0x000fea0003800200 */
.L_x_1:
[----:B------:R-:W-:Y:S01]  /*07d0*/  BAR.SYNC.DEFER_BLOCKING 0x0 ;  /* 0x0000000000007b1d */ /* 0x000fe20000010000 */
[----:B------:R-:W-:Y:S01]  /*07e0*/  UIADD3 UR5, UPT, UPT, UR5, 0x1, URZ ;  /* 0x0000000105057890 */ /* 0x000fe2000fffe0ff */
[----:B------:R-:W-:Y:S02]  /*07f0*/  IADD3 R21, PT, PT, R21, 0x20, RZ ;  /* 0x0000002015157810 */ /* 0x000fe40007ffe0ff */
[----:B------:R-:W-:Y:S01]  /*0800*/  IADD3 R19, PT, PT, R19, 0x20, RZ ;  /* 0x0000002013137810 */ /* 0x000fe20007ffe0ff */
[----:B------:R-:W-:Y:S01]  /*0810*/  UISETP.NE.AND UP0, UPT, UR5, 0x1, UPT ;  /* 0x000000010500788c */ /* 0x000fe2000bf05270 */
[----:B------:R-:W-:Y:S02]  /*0820*/  IADD3 R17, PT, PT, R17, 0x20, RZ ;  /* 0x0000002011117810 */ /* 0x000fe40007ffe0ff */
[----:B------:R-:W-:-:S06]  /*0830*/  IADD3 R18, PT, PT, R18, 0x20, RZ ;  /* 0x0000002012127810 */ /* 0x000fcc0007ffe0ff */
[----:B------:R-:W-:Y:S05]  /*0840*/  BRA.U UP0, `(.L_x_3) ;  /* 0xfffffff900747547 */ /* 0x000fea000b83ffff */
.L_x_0:
[----:B0-----:R-:W-:-:S04]  /*0850*/  VIMNMX R0, PT, PT, R23, R20, !PT ;  /* 0x0000001417007248 */ /* 0x001fc80007fe0100 */
[----:B------:R-:W-:-:S13]  /*0860*/  ISETP.GE.AND P0, PT, R0, UR8, PT ;  /* 0x0000000800007c0c */ /* 0x000fda000bf06270 */
[----:B------:R-:W-:Y:S05]  /*0870*/  @P0 EXIT ;  /* 0x000000000000094d */ /* 0x000fea0003800000 */
[----:B------:R-:W0:Y:S01]  /*0880*/  LDC.64 R2, c[0x0][0x390] ;  /* 0x0000e400ff027b82 */ /* 0x000e220000000a00 */
[----:B------:R-:W-:-:S04]  /*0890*/  IMAD R23, R23, UR8, R20 ;  /* 0x0000000817177c24 */ /* 0x000fc8000f8e0214 */
[----:B0-----:R-:W-:-:S05]  /*08a0*/  IMAD.WIDE R2, R23, 0x4, R2 ;  /* 0x0000000417027825 */ /* 0x001fca00078e0202 */
[----:B------:R-:W-:Y:S01]  /*08b0*/  STG.E desc[UR12][R2.64], R7 ;  /* 0x0000000702007986 */ /* 0x000fe2000c10190c */
[----:B------:R-:W-:Y:S05]  /*08c0*/  EXIT ;  /* 0x000000000000794d */ /* 0x000fea0003800000 */
.L_x_4:
[----:B------:R-:W-:-:S00]  /*08d0*/  BRA `(.L_x_4) ;  /* 0xfffffffc00fc7947 */ /* 0x000fc0000383ffff */
[----:B------:R-:W-:-:S00]  /*08e0*/  NOP ;  /* 0x0000000000007918 */ /* 0x000fc00000000000 */
        /* <DEDUP_REMOVED lines=9> */
.L_x_5:


//--------------------- .nv.shared._Z15MatrixMulKernelPfS_S_i --------------------------
	.section	.nv.shared._Z15MatrixMulKernelPfS_S_i,"aw",@nobits
	.sectionflags	@""
	.align	4
.nv.shared._Z15MatrixMulKernelPfS_S_i:
	.zero		9216


//--------------------- .nv.shared.reserved.0     --------------------------
	.section	.nv.shared.reserved.0,"aw",@nobits
	.weak		__nv_reservedSMEM_offset_0_alias
	.size		__nv_reservedSMEM_offset_0_alias, 0, 64
	.other		__nv_reservedSMEM_offset_0_alias,@"STO_CUDA_RESERVED_SHARED STV_DEFAULT"
__nv_reservedSMEM_offset_0_alias:
	.zero		0
	.zero		64


//--------------------- .nv.constant0._Z15MatrixMulKernelPfS_S_i --------------------------
	.section	.nv.constant0._Z15MatrixMulKernelPfS_S_i,"a",@progbits
	.sectionflags	@""
	.align	4
.nv.constant0._Z15MatrixMulKernelPfS_S_i:
	.zero		924


//--------------------- SYMBOLS --------------------------

	.type		.nv.reservedSmem.offset0,@object
	.size		.nv.reservedSmem.offset0,0x4
	.type		.nv.reservedSmem.cap,@object
	.size		.nv.reservedSmem.cap,0x4
